//
// Generated by NVIDIA NVVM Compiler
//
// Compiler Build ID: CL-36424714
// Cuda compilation tools, release 13.0, V13.0.88
// Based on NVVM 20.0.0
//

.version 9.0
.target sm_100
.address_size 64

	// .globl	_Z6matMulPfS_S_iii

.visible .entry _Z6matMulPfS_S_iii(
	.param .u64 .ptr .align 1 _Z6matMulPfS_S_iii_param_0,
	.param .u64 .ptr .align 1 _Z6matMulPfS_S_iii_param_1,
	.param .u64 .ptr .align 1 _Z6matMulPfS_S_iii_param_2,
	.param .u32 _Z6matMulPfS_S_iii_param_3,
	.param .u32 _Z6matMulPfS_S_iii_param_4,
	.param .u32 _Z6matMulPfS_S_iii_param_5
)
{
	.reg .pred 	%p<13>;
	.reg .b32 	%r<41>;
	.reg .b32 	%f<68>;
	.reg .b64 	%rd<53>;

	ld.param.u64 	%rd7, [_Z6matMulPfS_S_iii_param_0];
	ld.param.u64 	%rd8, [_Z6matMulPfS_S_iii_param_1];
	ld.param.u64 	%rd6, [_Z6matMulPfS_S_iii_param_2];
	ld.param.u32 	%r20, [_Z6matMulPfS_S_iii_param_3];
	ld.param.u32 	%r18, [_Z6matMulPfS_S_iii_param_4];
	ld.param.u32 	%r19, [_Z6matMulPfS_S_iii_param_5];
	cvta.to.global.u64 	%rd1, %rd8;
	cvta.to.global.u64 	%rd2, %rd7;
	mov.u32 	%r21, %ctaid.y;
	mov.u32 	%r22, %ntid.y;
	mov.u32 	%r23, %tid.y;
	mad.lo.s32 	%r1, %r21, %r22, %r23;
	mov.u32 	%r24, %ctaid.x;
	mov.u32 	%r25, %ntid.x;
	mov.u32 	%r26, %tid.x;
	mad.lo.s32 	%r2, %r24, %r25, %r26;
	setp.ge.s32 	%p1, %r1, %r20;
	setp.ge.s32 	%p2, %r2, %r19;
	or.pred  	%p3, %p1, %p2;
	@%p3 bra 	$L__BB0_14;
	setp.lt.s32 	%p4, %r18, 1;
	mov.f32 	%f67, 0f00000000;
	@%p4 bra 	$L__BB0_13;
	mul.lo.s32 	%r3, %r18, %r1;
	and.b32  	%r4, %r18, 7;
	setp.lt.u32 	%p5, %r18, 8;
	mov.f32 	%f67, 0f00000000;
	mov.b32 	%r39, 0;
	@%p5 bra 	$L__BB0_5;
	and.b32  	%r39, %r18, 2147483640;
	neg.s32 	%r37, %r39;
	shl.b32 	%r7, %r19, 3;
	mul.wide.u32 	%rd9, %r3, 4;
	add.s64 	%rd10, %rd9, %rd2;
	add.s64 	%rd52, %rd10, 16;
	mov.f32 	%f67, 0f00000000;
	mul.wide.s32 	%rd13, %r19, 4;
	mov.u32 	%r36, %r2;
$L__BB0_4:
	.pragma "nounroll";
	ld.global.f32 	%f17, [%rd52+-16];
	mul.wide.s32 	%rd11, %r36, 4;
	add.s64 	%rd12, %rd1, %rd11;
	ld.global.f32 	%f18, [%rd12];
	fma.rn.f32 	%f19, %f17, %f18, %f67;
	ld.global.f32 	%f20, [%rd52+-12];
	add.s64 	%rd14, %rd12, %rd13;
	ld.global.f32 	%f21, [%rd14];
	fma.rn.f32 	%f22, %f20, %f21, %f19;
	ld.global.f32 	%f23, [%rd52+-8];
	add.s64 	%rd15, %rd14, %rd13;
	ld.global.f32 	%f24, [%rd15];
	fma.rn.f32 	%f25, %f23, %f24, %f22;
	ld.global.f32 	%f26, [%rd52+-4];
	add.s64 	%rd16, %rd15, %rd13;
	ld.global.f32 	%f27, [%rd16];
	fma.rn.f32 	%f28, %f26, %f27, %f25;
	ld.global.f32 	%f29, [%rd52];
	add.s64 	%rd17, %rd16, %rd13;
	ld.global.f32 	%f30, [%rd17];
	fma.rn.f32 	%f31, %f29, %f30, %f28;
	ld.global.f32 	%f32, [%rd52+4];
	add.s64 	%rd18, %rd17, %rd13;
	ld.global.f32 	%f33, [%rd18];
	fma.rn.f32 	%f34, %f32, %f33, %f31;
	ld.global.f32 	%f35, [%rd52+8];
	add.s64 	%rd19, %rd18, %rd13;
	ld.global.f32 	%f36, [%rd19];
	fma.rn.f32 	%f37, %f35, %f36, %f34;
	ld.global.f32 	%f38, [%rd52+12];
	add.s64 	%rd20, %rd19, %rd13;
	ld.global.f32 	%f39, [%rd20];
	fma.rn.f32 	%f67, %f38, %f39, %f37;
	add.s32 	%r37, %r37, 8;
	add.s32 	%r36, %r36, %r7;
	add.s64 	%rd52, %rd52, 32;
	setp.ne.s32 	%p6, %r37, 0;
	@%p6 bra 	$L__BB0_4;
$L__BB0_5:
	setp.eq.s32 	%p7, %r4, 0;
	@%p7 bra 	$L__BB0_13;
	and.b32  	%r13, %r18, 3;
	setp.lt.u32 	%p8, %r4, 4;
	@%p8 bra 	$L__BB0_8;
	add.s32 	%r28, %r39, %r3;
	mul.wide.u32 	%rd21, %r28, 4;
	add.s64 	%rd22, %rd2, %rd21;
	ld.global.f32 	%f41, [%rd22];
	mad.lo.s32 	%r29, %r39, %r19, %r2;
	mul.wide.s32 	%rd23, %r29, 4;
	add.s64 	%rd24, %rd1, %rd23;
	ld.global.f32 	%f42, [%rd24];
	fma.rn.f32 	%f43, %f41, %f42, %f67;
	cvt.u64.u32 	%rd25, %r3;
	cvt.u64.u32 	%rd26, %r39;
	add.s64 	%rd27, %rd26, %rd25;
	shl.b64 	%rd28, %rd27, 2;
	add.s64 	%rd29, %rd2, %rd28;
	ld.global.f32 	%f44, [%rd29+4];
	mul.wide.s32 	%rd30, %r19, 4;
	add.s64 	%rd31, %rd24, %rd30;
	ld.global.f32 	%f45, [%rd31];
	fma.rn.f32 	%f46, %f44, %f45, %f43;
	ld.global.f32 	%f47, [%rd29+8];
	add.s64 	%rd32, %rd31, %rd30;
	ld.global.f32 	%f48, [%rd32];
	fma.rn.f32 	%f49, %f47, %f48, %f46;
	ld.global.f32 	%f50, [%rd29+12];
	add.s64 	%rd33, %rd32, %rd30;
	ld.global.f32 	%f51, [%rd33];
	fma.rn.f32 	%f67, %f50, %f51, %f49;
	add.s32 	%r39, %r39, 4;
$L__BB0_8:
	setp.eq.s32 	%p9, %r13, 0;
	@%p9 bra 	$L__BB0_13;
	setp.eq.s32 	%p10, %r13, 1;
	@%p10 bra 	$L__BB0_11;
	add.s32 	%r30, %r39, %r3;
	mul.wide.u32 	%rd34, %r30, 4;
	add.s64 	%rd35, %rd2, %rd34;
	ld.global.f32 	%f53, [%rd35];
	mad.lo.s32 	%r31, %r39, %r19, %r2;
	mul.wide.s32 	%rd36, %r31, 4;
	add.s64 	%rd37, %rd1, %rd36;
	ld.global.f32 	%f54, [%rd37];
	fma.rn.f32 	%f55, %f53, %f54, %f67;
	cvt.u64.u32 	%rd38, %r3;
	cvt.u64.u32 	%rd39, %r39;
	add.s64 	%rd40, %rd39, %rd38;
	shl.b64 	%rd41, %rd40, 2;
	add.s64 	%rd42, %rd2, %rd41;
	ld.global.f32 	%f56, [%rd42+4];
	mul.wide.s32 	%rd43, %r19, 4;
	add.s64 	%rd44, %rd37, %rd43;
	ld.global.f32 	%f57, [%rd44];
	fma.rn.f32 	%f67, %f56, %f57, %f55;
	add.s32 	%r39, %r39, 2;
$L__BB0_11:
	and.b32  	%r32, %r18, 1;
	setp.eq.b32 	%p11, %r32, 1;
	not.pred 	%p12, %p11;
	@%p12 bra 	$L__BB0_13;
	add.s32 	%r33, %r39, %r3;
	mul.wide.u32 	%rd45, %r33, 4;
	add.s64 	%rd46, %rd2, %rd45;
	ld.global.f32 	%f58, [%rd46];
	mad.lo.s32 	%r34, %r39, %r19, %r2;
	mul.wide.s32 	%rd47, %r34, 4;
	add.s64 	%rd48, %rd1, %rd47;
	ld.global.f32 	%f59, [%rd48];
	fma.rn.f32 	%f67, %f58, %f59, %f67;
$L__BB0_13:
	mad.lo.s32 	%r35, %r19, %r1, %r2;
	cvta.to.global.u64 	%rd49, %rd6;
	mul.wide.s32 	%rd50, %r35, 4;
	add.s64 	%rd51, %rd49, %rd50;
	st.global.f32 	[%rd51], %f67;
$L__BB0_14:
	ret;

}


// ===== COMPILED SASS (sm_100) =====

	.target	sm_100

	.elftype	@"ET_EXEC"


//--------------------- .note.nv.tkinfo           --------------------------
	.section	.note.nv.tkinfo,"",@"SHT_NOTE"
	.sectionflags	@"SHF_NOTE_NV_TKINFO"
	.tkinfo
        /*0018*/ 	.word	0x00000002
        /*0030*/ 	.string	""
        /*0030*/ 	.string	"ptxas"
        /*0030*/ 	.string	"Cuda compilation tools, release 13.0, V13.0.88"
        /*0030*/ 	.string	"Build cuda_13.0.r13.0/compiler.36424714_0"
        /*0030*/ 	.string	"-arch sm_100 -m 64 "



//--------------------- .note.nv.cuinfo           --------------------------
	.section	.note.nv.cuinfo,"",@"SHT_NOTE"
	.sectionflags	@"SHF_NOTE_NV_CUINFO"
        /*0018*/ 	.short	0x0002
        /*001a*/ 	.short	0x0064
        /*001c*/ 	.short	0x0082
	.zero		2


//--------------------- .nv.info                  --------------------------
	.section	.nv.info,"",@"SHT_CUDA_INFO"
	.align	4


	//----- nvinfo : EIATTR_REGCOUNT
	.align		4
        /*0000*/ 	.byte	0x04, 0x2f
        /*0002*/ 	.short	(.L_1 - .L_0)
	.align		4
.L_0:
        /*0004*/ 	.word	index@(_Z6matMulPfS_S_iii)
        /*0008*/ 	.word	0x00000020


	//----- nvinfo : EIATTR_FRAME_SIZE
	.align		4
.L_1:
        /*000c*/ 	.byte	0x04, 0x11
        /*000e*/ 	.short	(.L_3 - .L_2)
	.align		4
.L_2:
        /*0010*/ 	.word	index@(_Z6matMulPfS_S_iii)
        /*0014*/ 	.word	0x00000000


	//----- nvinfo : EIATTR_MIN_STACK_SIZE
	.align		4
.L_3:
        /*0018*/ 	.byte	0x04, 0x12
        /*001a*/ 	.short	(.L_5 - .L_4)
	.align		4
.L_4:
        /*001c*/ 	.word	index@(_Z6matMulPfS_S_iii)
        /*0020*/ 	.word	0x00000000
.L_5:


//--------------------- .nv.compat                --------------------------
	.section	.nv.compat,"",@"SHT_CUDA_COMPAT_INFO"
	.align	4
        /*0000*/ 	.byte	0x02, 0x09, 0x00, 0x00, 0x02, 0x02, 0x01, 0x00, 0x02, 0x05, 0x05, 0x00, 0x03, 0x07, 0x01, 0x01
        /*0010*/ 	.byte	0x02, 0x03, 0x00, 0x00, 0x02, 0x06, 0x01, 0x00, 0x04, 0x0b, 0x08, 0x00, 0x09, 0x00, 0x00, 0x00
        /*0020*/ 	.byte	0x00, 0x00, 0x00, 0x00


//--------------------- .nv.info._Z6matMulPfS_S_iii --------------------------
	.section	.nv.info._Z6matMulPfS_S_iii,"",@"SHT_CUDA_INFO"
	.sectionflags	@""
	.align	4


	//----- nvinfo : EIATTR_CUDA_API_VERSION
	.align		4
        /*0000*/ 	.byte	0x04, 0x37
        /*0002*/ 	.short	(.L_7 - .L_6)
.L_6:
        /*0004*/ 	.word	0x00000082


	//----- nvinfo : EIATTR_KPARAM_INFO
	.align		4
.L_7:
        /*0008*/ 	.byte	0x04, 0x17
        /*000a*/ 	.short	(.L_9 - .L_8)
.L_8:
        /*000c*/ 	.word	0x00000000
        /*0010*/ 	.short	0x0005
        /*0012*/ 	.short	0x0020
        /*0014*/ 	.byte	0x00, 0xf0, 0x11, 0x00


	//----- nvinfo : EIATTR_KPARAM_INFO
	.align		4
.L_9:
        /*0018*/ 	.byte	0x04, 0x17
        /*001a*/ 	.short	(.L_11 - .L_10)
.L_10:
        /*001c*/ 	.word	0x00000000
        /*0020*/ 	.short	0x0004
        /*0022*/ 	.short	0x001c
        /*0024*/ 	.byte	0x00, 0xf0, 0x11, 0x00


	//----- nvinfo : EIATTR_KPARAM_INFO
	.align		4
.L_11:
        /*0028*/ 	.byte	0x04, 0x17
        /*002a*/ 	.short	(.L_13 - .L_12)
.L_12:
        /*002c*/ 	.word	0x00000000
        /*0030*/ 	.short	0x0003
        /*0032*/ 	.short	0x0018
        /*0034*/ 	.byte	0x00, 0xf0, 0x11, 0x00


	//----- nvinfo : EIATTR_KPARAM_INFO
	.align		4
.L_13:
        /*0038*/ 	.byte	0x04, 0x17
        /*003a*/ 	.short	(.L_15 - .L_14)
.L_14:
        /*003c*/ 	.word	0x00000000
        /*0040*/ 	.short	0x0002
        /*0042*/ 	.short	0x0010
        /*0044*/ 	.byte	0x00, 0xf5, 0x21, 0x00


	//----- nvinfo : EIATTR_KPARAM_INFO
	.align		4
.L_15:
        /*0048*/ 	.byte	0x04, 0x17
        /*004a*/ 	.short	(.L_17 - .L_16)
.L_16:
        /*004c*/ 	.word	0x00000000
        /*0050*/ 	.short	0x0001
        /*0052*/ 	.short	0x0008
        /*0054*/ 	.byte	0x00, 0xf5, 0x21, 0x00


	//----- nvinfo : EIATTR_KPARAM_INFO
	.align		4
.L_17:
        /*0058*/ 	.byte	0x04, 0x17
        /*005a*/ 	.short	(.L_19 - .L_18)
.L_18:
        /*005c*/ 	.word	0x00000000
        /*0060*/ 	.short	0x0000
        /*0062*/ 	.short	0x0000
        /*0064*/ 	.byte	0x00, 0xf5, 0x21, 0x00


	//----- nvinfo : EIATTR_SPARSE_MMA_MASK
	.align		4
.L_19:
        /*0068*/ 	.byte	0x03, 0x50
        /*006a*/ 	.short	0x0000


	//----- nvinfo : EIATTR_MAXREG_COUNT
	.align		4
        /*006c*/ 	.byte	0x03, 0x1b
        /*006e*/ 	.short	0x00ff


	//----- nvinfo : EIATTR_MERCURY_ISA_VERSION
	.align		4
        /*0070*/ 	.byte	0x03, 0x5f
        /*0072*/ 	.short	0x0101


	//----- nvinfo : EIATTR_VRC_CTA_INIT_COUNT
	.align		4
        /*0074*/ 	.byte	0x02, 0x4a
	.zero		1
	.zero		1


	//----- nvinfo : EIATTR_EXIT_INSTR_OFFSETS
	.align		4
        /*0078*/ 	.byte	0x04, 0x1c
        /*007a*/ 	.short	(.L_21 - .L_20)


	//   ....[0]....
.L_20:
        /*007c*/ 	.word	0x000000d0


	//   ....[1]....
        /*0080*/ 	.word	0x000008f0


	//----- nvinfo : EIATTR_CBANK_PARAM_SIZE
	.align		4
.L_21:
        /*0084*/ 	.byte	0x03, 0x19
        /*0086*/ 	.short	0x0024


	//----- nvinfo : EIATTR_PARAM_CBANK
	.align		4
        /*0088*/ 	.byte	0x04, 0x0a
        /*008a*/ 	.short	(.L_23 - .L_22)
	.align		4
.L_22:
        /*008c*/ 	.word	index@(.nv.constant0._Z6matMulPfS_S_iii)
        /*0090*/ 	.short	0x0380
        /*0092*/ 	.short	0x0024


	//----- nvinfo : EIATTR_SW_WAR
	.align		4
.L_23:
        /*0094*/ 	.byte	0x04, 0x36
        /*0096*/ 	.short	(.L_25 - .L_24)
.L_24:
        /*0098*/ 	.word	0x00000008
.L_25:


//--------------------- .nv.callgraph             --------------------------
	.section	.nv.callgraph,"",@"SHT_CUDA_CALLGRAPH"
	.align	4
	.sectionentsize	8
	.align		4
        /*0000*/ 	.word	0x00000000
	.align		4
        /*0004*/ 	.word	0xffffffff
	.align		4
        /*0008*/ 	.word	0x00000000
	.align		4
        /*000c*/ 	.word	0xfffffffe
	.align		4
        /*0010*/ 	.word	0x00000000
	.align		4
        /*0014*/ 	.word	0xfffffffd
	.align		4
        /*0018*/ 	.word	0x00000000
	.align		4
        /*001c*/ 	.word	0xfffffffc


//--------------------- .text._Z6matMulPfS_S_iii  --------------------------
	.section	.text._Z6matMulPfS_S_iii,"ax",@progbits
	.align	128
        .global         _Z6matMulPfS_S_iii
        .type           _Z6matMulPfS_S_iii,@function
        .size           _Z6matMulPfS_S_iii,(.L_x_5 - _Z6matMulPfS_S_iii)
        .other          _Z6matMulPfS_S_iii,@"STO_CUDA_ENTRY STV_DEFAULT"
_Z6matMulPfS_S_iii:
.text._Z6matMulPfS_S_iii:
[----:B------:R-:W-:Y:S01]  /*0000*/  LDC R1, c[0x0][0x37c] ;  /* 0x0000df00ff017b82 */ /* 0x000fe20000000800 */
[----:B------:R-:W0:Y:S07]  /*0010*/  S2R R5, SR_TID.X ;  /* 0x0000000000057919 */ /* 0x000e2e0000002100 */
[----:B------:R-:W1:Y:S01]  /*0020*/  LDC R16, c[0x0][0x364] ;  /* 0x0000d900ff107b82 */ /* 0x000e620000000800 */
[----:B------:R-:W2:Y:S01]  /*0030*/  LDCU UR6, c[0x0][0x398] ;  /* 0x00007300ff0677ac */ /* 0x000ea20008000800 */
[----:B------:R-:W1:Y:S06]  /*0040*/  S2R R3, SR_TID.Y ;  /* 0x0000000000037919 */ /* 0x000e6c0000002200 */
[----:B------:R-:W0:Y:S08]  /*0050*/  S2UR UR5, SR_CTAID.X ;  /* 0x00000000000579c3 */ /* 0x000e300000002500 */
[----:B------:R-:W0:Y:S08]  /*0060*/  LDC R0, c[0x0][0x360] ;  /* 0x0000d800ff007b82 */ /* 0x000e300000000800 */
[----:B------:R-:W1:Y:S08]  /*0070*/  S2UR UR4, SR_CTAID.Y ;  /* 0x00000000000479c3 */ /* 0x000e700000002600 */
[----:B------:R-:W3:Y:S01]  /*0080*/  LDC R17, c[0x0][0x3a0] ;  /* 0x0000e800ff117b82 */ /* 0x000ee20000000800 */
[----:B0-----:R-:W-:-:S02]  /*0090*/  IMAD R0, R0, UR5, R5 ;  /* 0x0000000500007c24 */ /* 0x001fc4000f8e0205 */
[----:B-1----:R-:W-:-:S03]  /*00a0*/  IMAD R16, R16, UR4, R3 ;  /* 0x0000000410107c24 */ /* 0x002fc6000f8e0203 */
[----:B---3--:R-:W-:-:S04]  /*00b0*/  ISETP.GE.AND P0, PT, R0, R17, PT ;  /* 0x000000110000720c */ /* 0x008fc80003f06270 */
[----:B--2---:R-:W-:-:S13]  /*00c0*/  ISETP.GE.OR P0, PT, R16, UR6, P0 ;  /* 0x0000000610007c0c */ /* 0x004fda0008706670 */
[----:B------:R-:W-:Y:S05]  /*00d0*/  @P0 EXIT ;  /* 0x000000000000094d */ /* 0x000fea0003800000 */
[----:B------:R-:W0:Y:S01]  /*00e0*/  LDC R19, c[0x0][0x39c] ;  /* 0x0000e700ff137b82 */ /* 0x000e220000000800 */
[----:B------:R-:W1:Y:S01]  /*00f0*/  LDCU.64 UR4, c[0x0][0x358] ;  /* 0x00006b00ff0477ac */ /* 0x000e620008000a00 */
[----:B------:R-:W-:Y:S01]  /*0100*/  HFMA2 R24, -RZ, RZ, 0, 0 ;  /* 0x00000000ff187431 */ /* 0x000fe200000001ff */
[----:B0-----:R-:W-:-:S13]  /*0110*/  ISETP.GE.AND P0, PT, R19, 0x1, PT ;  /* 0x000000011300780c */ /* 0x001fda0003f06270 */
[----:B-1----:R-:W-:Y:S05]  /*0120*/  @!P0 BRA `(.L_x_0) ;  /* 0x0000000400e08947 */ /* 0x002fea0003800000 */
[C---:B------:R-:W-:Y:S01]  /*0130*/  ISETP.GE.U32.AND P1, PT, R19.reuse, 0x8, PT ;  /* 0x000000081300780c */ /* 0x040fe20003f26070 */
[----:B------:R-:W-:Y:S01]  /*0140*/  IMAD R20, R16, R19, RZ ;  /* 0x0000001310147224 */ /* 0x000fe200078e02ff */
[----:B------:R-:W-:Y:S02]  /*0150*/  LOP3.LUT R27, R19, 0x7, RZ, 0xc0, !PT ;  /* 0x00000007131b7812 */ /* 0x000fe400078ec0ff */
[----:B------:R-:W-:Y:S02]  /*0160*/  MOV R24, RZ ;  /* 0x000000ff00187202 */ /* 0x000fe40000000f00 */
[----:B------:R-:W-:Y:S02]  /*0170*/  ISETP.NE.AND P0, PT, R27, RZ, PT ;  /* 0x000000ff1b00720c */ /* 0x000fe40003f05270 */
[----:B------:R-:W-:-:S05]  /*0180*/  MOV R21, RZ ;  /* 0x000000ff00157202 */ /* 0x000fca0000000f00 */
[----:B------:R-:W-:Y:S06]  /*0190*/  @!P1 BRA `(.L_x_1) ;  /* 0x0000000000c49947 */ /* 0x000fec0003800000 */
[----:B------:R-:W0:Y:S01]  /*01a0*/  LDC.64 R2, c[0x0][0x380] ;  /* 0x0000e000ff027b82 */ /* 0x000e220000000a00 */
[----:B------:R-:W-:Y:S02]  /*01b0*/  LOP3.LUT R21, R19, 0x7ffffff8, RZ, 0xc0, !PT ;  /* 0x7ffffff813157812 */ /* 0x000fe400078ec0ff */
[----:B------:R-:W-:Y:S02]  /*01c0*/  MOV R24, RZ ;  /* 0x000000ff00187202 */ /* 0x000fe40000000f00 */
[----:B------:R-:W-:Y:S02]  /*01d0*/  MOV R18, R0 ;  /* 0x0000000000127202 */ /* 0x000fe40000000f00 */
[----:B------:R-:W-:Y:S01]  /*01e0*/  IADD3 R22, PT, PT, -R21, RZ, RZ ;  /* 0x000000ff15167210 */ /* 0x000fe20007ffe1ff */
[----:B0-----:R-:W-:-:S03]  /*01f0*/  IMAD.WIDE.U32 R2, R20, 0x4, R2 ;  /* 0x0000000414027825 */ /* 0x001fc600078e0002 */
[----:B------:R-:W-:-:S04]  /*0200*/  IADD3 R4, P1, PT, R2, 0x10, RZ ;  /* 0x0000001002047810 */ /* 0x000fc80007f3e0ff */
[----:B------:R-:W-:-:S09]  /*0210*/  IADD3.X R5, PT, PT, RZ, R3, RZ, P1, !PT ;  /* 0x00000003ff057210 */ /* 0x000fd20000ffe4ff */
.L_x_2:
[----:B------:R-:W0:Y:S01]  /*0220*/  LDC.64 R14, c[0x0][0x388] ;  /* 0x0000e200ff0e7b82 */ /* 0x000e220000000a00 */
[----:B------:R-:W-:Y:S02]  /*0230*/  MOV R2, R4 ;  /* 0x0000000400027202 */ /* 0x000fe40000000f00 */
[----:B------:R-:W-:-:S05]  /*0240*/  MOV R3, R5 ;  /* 0x0000000500037202 */ /* 0x000fca0000000f00 */
[----:B------:R-:W2:Y:S04]  /*0250*/  LDG.E R25, desc[UR4][R2.64+-0x10] ;  /* 0xfffff00402197981 */ /* 0x000ea8000c1e1900 */
[----:B------:R-:W3:Y:S04]  /*0260*/  LDG.E R23, desc[UR4][R2.64+-0xc] ;  /* 0xfffff40402177981 */ /* 0x000ee8000c1e1900 */
[----:B------:R-:W4:Y:S04]  /*0270*/  LDG.E R29, desc[UR4][R2.64+-0x8] ;  /* 0xfffff804021d7981 */ /* 0x000f28000c1e1900 */
[----:B------:R-:W5:Y:S01]  /*0280*/  LDG.E R28, desc[UR4][R2.64+-0x4] ;  /* 0xfffffc04021c7981 */ /* 0x000f62000c1e1900 */
[----:B0-----:R-:W-:-:S05]  /*0290*/  IMAD.WIDE R14, R18, 0x4, R14 ;  /* 0x00000004120e7825 */ /* 0x001fca00078e020e */
[----:B------:R0:W2:Y:S01]  /*02a0*/  LDG.E R26, desc[UR4][R14.64] ;  /* 0x000000040e1a7981 */ /* 0x0000a2000c1e1900 */
[----:B------:R-:W-:-:S04]  /*02b0*/  IMAD.WIDE R12, R17, 0x4, R14 ;  /* 0x00000004110c7825 */ /* 0x000fc800078e020e */
[C---:B------:R-:W-:Y:S02]  /*02c0*/  IMAD.WIDE R4, R17.reuse, 0x4, R12 ;  /* 0x0000000411047825 */ /* 0x040fe400078e020c */
[----:B------:R-:W3:Y:S02]  /*02d0*/  LDG.E R12, desc[UR4][R12.64] ;  /* 0x000000040c0c7981 */ /* 0x000ee4000c1e1900 */
[C---:B------:R-:W-:Y:S02]  /*02e0*/  IMAD.WIDE R8, R17.reuse, 0x4, R4 ;  /* 0x0000000411087825 */ /* 0x040fe400078e0204 */
[----:B------:R-:W4:Y:S02]  /*02f0*/  LDG.E R4, desc[UR4][R4.64] ;  /* 0x0000000404047981 */ /* 0x000f24000c1e1900 */
[C---:B------:R-:W-:Y:S02]  /*0300*/  IMAD.WIDE R6, R17.reuse, 0x4, R8 ;  /* 0x0000000411067825 */ /* 0x040fe400078e0208 */
[----:B------:R-:W5:Y:S02]  /*0310*/  LDG.E R8, desc[UR4][R8.64] ;  /* 0x0000000408087981 */ /* 0x000f64000c1e1900 */
[----:B------:R-:W-:-:S02]  /*0320*/  IMAD.WIDE R10, R17, 0x4, R6 ;  /* 0x00000004110a7825 */ /* 0x000fc400078e0206 */
[----:B------:R-:W5:Y:S04]  /*0330*/  LDG.E R5, desc[UR4][R2.64] ;  /* 0x0000000402057981 */ /* 0x000f68000c1e1900 */
[----:B------:R-:W5:Y:S01]  /*0340*/  LDG.E R6, desc[UR4][R6.64] ;  /* 0x0000000406067981 */ /* 0x000f62000c1e1900 */
[----:B0-----:R-:W-:-:S03]  /*0350*/  IMAD.WIDE R14, R17, 0x4, R10 ;  /* 0x00000004110e7825 */ /* 0x001fc600078e020a */
[----:B------:R-:W5:Y:S04]  /*0360*/  LDG.E R10, desc[UR4][R10.64] ;  /* 0x000000040a0a7981 */ /* 0x000f68000c1e1900 */
[----:B------:R-:W5:Y:S04]  /*0370*/  LDG.E R13, desc[UR4][R14.64] ;  /* 0x000000040e0d7981 */ /* 0x000f68000c1e1900 */
[----:B------:R-:W5:Y:S04]  /*0380*/  LDG.E R7, desc[UR4][R2.64+0x4] ;  /* 0x0000040402077981 */ /* 0x000f68000c1e1900 */
[----:B------:R-:W5:Y:S01]  /*0390*/  LDG.E R9, desc[UR4][R2.64+0xc] ;  /* 0x00000c0402097981 */ /* 0x000f62000c1e1900 */
[----:B--2---:R-:W-:Y:S01]  /*03a0*/  FFMA R26, R25, R26, R24 ;  /* 0x0000001a191a7223 */ /* 0x004fe20000000018 */
[----:B------:R-:W-:-:S02]  /*03b0*/  IMAD.WIDE R24, R17, 0x4, R14 ;  /* 0x0000000411187825 */ /* 0x000fc400078e020e */
[----:B------:R-:W2:Y:S04]  /*03c0*/  LDG.E R14, desc[UR4][R2.64+0x8] ;  /* 0x00000804020e7981 */ /* 0x000ea8000c1e1900 */
[----:B------:R-:W2:Y:S01]  /*03d0*/  LDG.E R24, desc[UR4][R24.64] ;  /* 0x0000000418187981 */ /* 0x000ea2000c1e1900 */
[----:B---3--:R-:W-:Y:S01]  /*03e0*/  FFMA R12, R23, R12, R26 ;  /* 0x0000000c170c7223 */ /* 0x008fe2000000001a */
[----:B------:R-:W-:-:S03]  /*03f0*/  IADD3 R22, PT, PT, R22, 0x8, RZ ;  /* 0x0000000816167810 */ /* 0x000fc60007ffe0ff */
[----:B----4-:R-:W-:Y:S01]  /*0400*/  FFMA R29, R29, R4, R12 ;  /* 0x000000041d1d7223 */ /* 0x010fe2000000000c */
[----:B------:R-:W-:-:S03]  /*0410*/  ISETP.NE.AND P1, PT, R22, RZ, PT ;  /* 0x000000ff1600720c */ /* 0x000fc60003f25270 */
[----:B-----5:R-:W-:Y:S01]  /*0420*/  FFMA R8, R28, R8, R29 ;  /* 0x000000081c087223 */ /* 0x020fe2000000001d */
[----:B------:R-:W-:-:S03]  /*0430*/  IADD3 R4, P2, PT, R2, 0x20, RZ ;  /* 0x0000002002047810 */ /* 0x000fc60007f5e0ff */
[----:B------:R-:W-:Y:S01]  /*0440*/  FFMA R6, R5, R6, R8 ;  /* 0x0000000605067223 */ /* 0x000fe20000000008 */
[----:B------:R-:W-:Y:S02]  /*0450*/  IADD3.X R5, PT, PT, RZ, R3, RZ, P2, !PT ;  /* 0x00000003ff057210 */ /* 0x000fe400017fe4ff */
[----:B------:R-:W-:Y:S01]  /*0460*/  LEA R18, R17, R18, 0x3 ;  /* 0x0000001211127211 */ /* 0x000fe200078e18ff */
[----:B------:R-:W-:-:S04]  /*0470*/  FFMA R7, R7, R10, R6 ;  /* 0x0000000a07077223 */ /* 0x000fc80000000006 */
[----:B--2---:R-:W-:-:S04]  /*0480*/  FFMA R14, R14, R13, R7 ;  /* 0x0000000d0e0e7223 */ /* 0x004fc80000000007 */
[----:B------:R-:W-:Y:S01]  /*0490*/  FFMA R24, R9, R24, R14 ;  /* 0x0000001809187223 */ /* 0x000fe2000000000e */
[----:B------:R-:W-:Y:S06]  /*04a0*/  @P1 BRA `(.L_x_2) ;  /* 0xfffffffc005c1947 */ /* 0x000fec000383ffff */
.L_x_1:
[----:B------:R-:W-:Y:S05]  /*04b0*/  @!P0 BRA `(.L_x_0) ;  /* 0x0000000000fc8947 */ /* 0x000fea0003800000 */
[----:B------:R-:W-:Y:S02]  /*04c0*/  ISETP.GE.U32.AND P1, PT, R27, 0x4, PT ;  /* 0x000000041b00780c */ /* 0x000fe40003f26070 */
[----:B------:R-:W-:-:S04]  /*04d0*/  LOP3.LUT R14, R19, 0x3, RZ, 0xc0, !PT ;  /* 0x00000003130e7812 */ /* 0x000fc800078ec0ff */
[----:B------:R-:W-:-:S07]  /*04e0*/  ISETP.NE.AND P0, PT, R14, RZ, PT ;  /* 0x000000ff0e00720c */ /* 0x000fce0003f05270 */
[----:B------:R-:W-:Y:S06]  /*04f0*/  @!P1 BRA `(.L_x_3) ;  /* 0x00000000006c9947 */ /* 0x000fec0003800000 */
[----:B------:R-:W0:Y:S01]  /*0500*/  LDC.64 R4, c[0x0][0x388] ;  /* 0x0000e200ff047b82 */ /* 0x000e220000000a00 */
[----:B------:R-:W1:Y:S01]  /*0510*/  LDCU.64 UR6, c[0x0][0x380] ;  /* 0x00007000ff0677ac */ /* 0x000e620008000a00 */
[----:B------:R-:W-:Y:S01]  /*0520*/  IMAD R7, R21, R17, R0 ;  /* 0x0000001115077224 */ /* 0x000fe200078e0200 */
[CC--:B------:R-:W-:Y:S02]  /*0530*/  IADD3 R3, PT, PT, R20.reuse, R21.reuse, RZ ;  /* 0x0000001514037210 */ /* 0x0c0fe40007ffe0ff */
[----:B------:R-:W-:-:S03]  /*0540*/  IADD3 R8, P1, PT, R20, R21, RZ ;  /* 0x0000001514087210 */ /* 0x000fc60007f3e0ff */
[----:B------:R-:W2:Y:S01]  /*0550*/  LDC.64 R12, c[0x0][0x380] ;  /* 0x0000e000ff0c7b82 */ /* 0x000ea20000000a00 */
[----:B0-----:R-:W-:-:S04]  /*0560*/  IMAD.WIDE R4, R7, 0x4, R4 ;  /* 0x0000000407047825 */ /* 0x001fc800078e0204 */
[----:B------:R-:W-:Y:S02]  /*0570*/  IMAD.WIDE R6, R17, 0x4, R4 ;  /* 0x0000000411067825 */ /* 0x000fe400078e0204 */
[----:B------:R-:W3:Y:S02]  /*0580*/  LDG.E R4, desc[UR4][R4.64] ;  /* 0x0000000404047981 */ /* 0x000ee4000c1e1900 */
[----:B--2---:R-:W-:Y:S01]  /*0590*/  IMAD.WIDE.U32 R12, R3, 0x4, R12 ;  /* 0x00000004030c7825 */ /* 0x004fe200078e000c */
[----:B------:R-:W-:Y:S02]  /*05a0*/  IADD3.X R3, PT, PT, RZ, RZ, RZ, P1, !PT ;  /* 0x000000ffff037210 */ /* 0x000fe40000ffe4ff */
[----:B-1----:R-:W-:-:S03]  /*05b0*/  LEA R2, P1, R8, UR6, 0x2 ;  /* 0x0000000608027c11 */ /* 0x002fc6000f8210ff */
[----:B------:R-:W3:Y:S01]  /*05c0*/  LDG.E R13, desc[UR4][R12.64] ;  /* 0x000000040c0d7981 */ /* 0x000ee2000c1e1900 */
[----:B------:R-:W-:Y:S01]  /*05d0*/  LEA.HI.X R3, R8, UR7, R3, 0x2, P1 ;  /* 0x0000000708037c11 */ /* 0x000fe200088f1403 */
[C---:B------:R-:W-:Y:S02]  /*05e0*/  IMAD.WIDE R8, R17.reuse, 0x4, R6 ;  /* 0x0000000411087825 */ /* 0x040fe400078e0206 */
[----:B------:R-:W2:Y:S04]  /*05f0*/  LDG.E R6, desc[UR4][R6.64] ;  /* 0x0000000406067981 */ /* 0x000ea8000c1e1900 */
[----:B------:R-:W2:Y:S01]  /*0600*/  LDG.E R15, desc[UR4][R2.64+0x4] ;  /* 0x00000404020f7981 */ /* 0x000ea2000c1e1900 */
[----:B------:R-:W-:-:S03]  /*0610*/  IMAD.WIDE R10, R17, 0x4, R8 ;  /* 0x00000004110a7825 */ /* 0x000fc600078e0208 */
[----:B------:R-:W4:Y:S04]  /*0620*/  LDG.E R22, desc[UR4][R8.64] ;  /* 0x0000000408167981 */ /* 0x000f28000c1e1900 */
[----:B------:R-:W4:Y:S04]  /*0630*/  LDG.E R18, desc[UR4][R2.64+0x8] ;  /* 0x0000080402127981 */ /* 0x000f28000c1e1900 */
[----:B------:R-:W5:Y:S04]  /*0640*/  LDG.E R26, desc[UR4][R2.64+0xc] ;  /* 0x00000c04021a7981 */ /* 0x000f68000c1e1900 */
[----:B------:R-:W5:Y:S01]  /*0650*/  LDG.E R10, desc[UR4][R10.64] ;  /* 0x000000040a0a7981 */ /* 0x000f62000c1e1900 */
[----:B------:R-:W-:Y:S01]  /*0660*/  IADD3 R21, PT, PT, R21, 0x4, RZ ;  /* 0x0000000415157810 */ /* 0x000fe20007ffe0ff */
[----:B---3--:R-:W-:-:S04]  /*0670*/  FFMA R24, R13, R4, R24 ;  /* 0x000000040d187223 */ /* 0x008fc80000000018 */
[----:B--2---:R-:W-:-:S04]  /*0680*/  FFMA R15, R15, R6, R24 ;  /* 0x000000060f0f7223 */ /* 0x004fc80000000018 */
[----:B----4-:R-:W-:-:S04]  /*0690*/  FFMA R15, R18, R22, R15 ;  /* 0x00000016120f7223 */ /* 0x010fc8000000000f */
[----:B-----5:R-:W-:-:S07]  /*06a0*/  FFMA R24, R26, R10, R15 ;  /* 0x0000000a1a187223 */ /* 0x020fce000000000f */
.L_x_3:
[----:B------:R-:W-:Y:S05]  /*06b0*/  @!P0 BRA `(.L_x_0) ;  /* 0x00000000007c8947 */ /* 0x000fea0003800000 */
[----:B------:R-:W-:Y:S01]  /*06c0*/  ISETP.NE.AND P1, PT, R14, 0x1, PT ;  /* 0x000000010e00780c */ /* 0x000fe20003f25270 */
[----:B------:R-:W0:Y:S01]  /*06d0*/  LDC.64 R10, c[0x0][0x380] ;  /* 0x0000e000ff0a7b82 */ /* 0x000e220000000a00 */
[----:B------:R-:W-:-:S04]  /*06e0*/  LOP3.LUT R19, R19, 0x1, RZ, 0xc0, !PT ;  /* 0x0000000113137812 */ /* 0x000fc800078ec0ff */
[----:B------:R-:W-:-:S03]  /*06f0*/  ISETP.NE.U32.AND P0, PT, R19, 0x1, PT ;  /* 0x000000011300780c */ /* 0x000fc60003f05070 */
[----:B------:R-:W1:Y:S04]  /*0700*/  LDC.64 R8, c[0x0][0x388] ;  /* 0x0000e200ff087b82 */ /* 0x000e680000000a00 */
[CC--:B------:R-:W-:Y:S02]  /*0710*/  @P1 IADD3 R13, PT, PT, R20.reuse, R21.reuse, RZ ;  /* 0x00000015140d1210 */ /* 0x0c0fe40007ffe0ff */
[----:B------:R-:W-:Y:S02]  /*0720*/  @P1 IADD3 R12, P2, PT, R20, R21, RZ ;  /* 0x00000015140c1210 */ /* 0x000fe40007f5e0ff */
[----:B------:R-:W2:Y:S02]  /*0730*/  @P1 LDC.64 R2, c[0x0][0x380] ;  /* 0x0000e000ff021b82 */ /* 0x000ea40000000a00 */
[----:B------:R-:W-:-:S06]  /*0740*/  @P1 IADD3.X R14, PT, PT, RZ, RZ, RZ, P2, !PT ;  /* 0x000000ffff0e1210 */ /* 0x000fcc00017fe4ff */
[----:B------:R-:W3:Y:S01]  /*0750*/  LDC.64 R4, c[0x0][0x380] ;  /* 0x0000e000ff047b82 */ /* 0x000ee20000000a00 */
[----:B0-----:R-:W-:-:S04]  /*0760*/  @P1 IMAD.WIDE.U32 R10, R13, 0x4, R10 ;  /* 0x000000040d0a1825 */ /* 0x001fc800078e000a */
[C---:B------:R-:W-:Y:S01]  /*0770*/  @P1 IMAD R13, R21.reuse, R17, R0 ;  /* 0x00000011150d1224 */ /* 0x040fe200078e0200 */
[----:B------:R-:W-:Y:S01]  /*0780*/  @P1 IADD3 R21, PT, PT, R21, 0x2, RZ ;  /* 0x0000000215151810 */ /* 0x000fe20007ffe0ff */
[----:B------:R-:W4:Y:S01]  /*0790*/  @P1 LDG.E R11, desc[UR4][R10.64] ;  /* 0x000000040a0b1981 */ /* 0x000f22000c1e1900 */
[----:B------:R-:W0:Y:S01]  /*07a0*/  LDC.64 R6, c[0x0][0x388] ;  /* 0x0000e200ff067b82 */ /* 0x000e220000000a00 */
[----:B-1----:R-:W-:Y:S01]  /*07b0*/  @P1 IMAD.WIDE R8, R13, 0x4, R8 ;  /* 0x000000040d081825 */ /* 0x002fe200078e0208 */
[----:B------:R-:W-:Y:S02]  /*07c0*/  @!P0 IADD3 R15, PT, PT, R20, R21, RZ ;  /* 0x00000015140f8210 */ /* 0x000fe40007ffe0ff */
[----:B--2---:R-:W-:Y:S01]  /*07d0*/  @P1 LEA R2, P2, R12, R2, 0x2 ;  /* 0x000000020c021211 */ /* 0x004fe200078410ff */
[----:B------:R-:W-:-:S03]  /*07e0*/  @!P0 IMAD R21, R21, R17, R0 ;  /* 0x0000001115158224 */ /* 0x000fc600078e0200 */
[----:B------:R-:W-:Y:S01]  /*07f0*/  @P1 LEA.HI.X R3, R12, R3, R14, 0x2, P2 ;  /* 0x000000030c031211 */ /* 0x000fe200010f140e */
[----:B------:R-:W-:Y:S01]  /*0800*/  @P1 IMAD.WIDE R12, R17, 0x4, R8 ;  /* 0x00000004110c1825 */ /* 0x000fe200078e0208 */
[----:B------:R-:W4:Y:S03]  /*0810*/  @P1 LDG.E R14, desc[UR4][R8.64] ;  /* 0x00000004080e1981 */ /* 0x000f26000c1e1900 */
[----:B---3--:R-:W-:Y:S01]  /*0820*/  @!P0 IMAD.WIDE.U32 R4, R15, 0x4, R4 ;  /* 0x000000040f048825 */ /* 0x008fe200078e0004 */
[----:B------:R-:W2:Y:S04]  /*0830*/  @P1 LDG.E R2, desc[UR4][R2.64+0x4] ;  /* 0x0000040402021981 */ /* 0x000ea8000c1e1900 */
[----:B------:R-:W2:Y:S01]  /*0840*/  @P1 LDG.E R12, desc[UR4][R12.64] ;  /* 0x000000040c0c1981 */ /* 0x000ea2000c1e1900 */
[----:B0-----:R-:W-:-:S03]  /*0850*/  @!P0 IMAD.WIDE R6, R21, 0x4, R6 ;  /* 0x0000000415068825 */ /* 0x001fc600078e0206 */
[----:B------:R-:W3:Y:S04]  /*0860*/  @!P0 LDG.E R5, desc[UR4][R4.64] ;  /* 0x0000000404058981 */ /* 0x000ee8000c1e1900 */
[----:B------:R-:W3:Y:S01]  /*0870*/  @!P0 LDG.E R6, desc[UR4][R6.64] ;  /* 0x0000000406068981 */ /* 0x000ee2000c1e1900 */
[----:B----4-:R-:W-:-:S04]  /*0880*/  @P1 FFMA R11, R11, R14, R24 ;  /* 0x0000000e0b0b1223 */ /* 0x010fc80000000018 */
[----:B--2---:R-:W-:-:S04]  /*0890*/  @P1 FFMA R24, R2, R12, R11 ;  /* 0x0000000c02181223 */ /* 0x004fc8000000000b */
[----:B---3--:R-:W-:-:S07]  /*08a0*/  @!P0 FFMA R24, R5, R6, R24 ;  /* 0x0000000605188223 */ /* 0x008fce0000000018 */
.L_x_0:
[----:B------:R-:W0:Y:S01]  /*08b0*/  LDC.64 R2, c[0x0][0x390] ;  /* 0x0000e400ff027b82 */ /* 0x000e220000000a00 */
[----:B------:R-:W-:-:S04]  /*08c0*/  IMAD R17, R16, R17, R0 ;  /* 0x0000001110117224 */ /* 0x000fc800078e0200 */
[----:B0-----:R-:W-:-:S05]  /*08d0*/  IMAD.WIDE R2, R17, 0x4, R2 ;  /* 0x0000000411027825 */ /* 0x001fca00078e0202 */
[----:B------:R-:W-:Y:S01]  /*08e0*/  STG.E desc[UR4][R2.64], R24 ;  /* 0x0000001802007986 */ /* 0x000fe2000c101904 */
[----:B------:R-:W-:Y:S05]  /*08f0*/  EXIT ;  /* 0x000000000000794d */ /* 0x000fea0003800000 */
.L_x_4:
[----:B------:R-:W-:-:S00]  /*0900*/  BRA `(.L_x_4) ;  /* 0xfffffffc00fc7947 */ /* 0x000fc0000383ffff */
[----:B------:R-:W-:-:S00]  /*0910*/  NOP ;  /* 0x0000000000007918 */ /* 0x000fc00000000000 */
        /* <DEDUP_REMOVED lines=14> */
.L_x_5:


//--------------------- .nv.shared.reserved.0     --------------------------
	.section	.nv.shared.reserved.0,"aw",@nobits
	.weak		__nv_reservedSMEM_offset_0_alias
	.size		__nv_reservedSMEM_offset_0_alias, 0, 64
	.other		__nv_reservedSMEM_offset_0_alias,@"STO_CUDA_RESERVED_SHARED STV_DEFAULT"
__nv_reservedSMEM_offset_0_alias:
	.zero		0
	.zero		64


//--------------------- .nv.constant0._Z6matMulPfS_S_iii --------------------------
	.section	.nv.constant0._Z6matMulPfS_S_iii,"a",@progbits
	.sectionflags	@""
	.align	4
.nv.constant0._Z6matMulPfS_S_iii:
	.zero		932


//--------------------- SYMBOLS --------------------------

	.type		.nv.reservedSmem.offset0,@object
	.size		.nv.reservedSmem.offset0,0x4
